//
// Generated by NVIDIA NVVM Compiler
//
// Compiler Build ID: CL-36424714
// Cuda compilation tools, release 13.0, V13.0.88
// Based on NVVM 20.0.0
//

.version 9.0
.target sm_100
.address_size 64

	// .globl	_Z14onesComplementPiS_ii

.visible .entry _Z14onesComplementPiS_ii(
	.param .u64 .ptr .align 1 _Z14onesComplementPiS_ii_param_0,
	.param .u64 .ptr .align 1 _Z14onesComplementPiS_ii_param_1,
	.param .u32 _Z14onesComplementPiS_ii_param_2,
	.param .u32 _Z14onesComplementPiS_ii_param_3
)
{
	.local .align 16 .b8 	__local_depot0[128];
	.reg .b64 	%SP;
	.reg .b64 	%SPL;
	.reg .pred 	%p<22>;
	.reg .b32 	%r<201>;
	.reg .b64 	%rd<29>;

	mov.u64 	%SPL, __local_depot0;
	ld.param.u64 	%rd10, [_Z14onesComplementPiS_ii_param_0];
	ld.param.u64 	%rd11, [_Z14onesComplementPiS_ii_param_1];
	ld.param.u32 	%r47, [_Z14onesComplementPiS_ii_param_2];
	ld.param.u32 	%r49, [_Z14onesComplementPiS_ii_param_3];
	cvta.to.global.u64 	%rd1, %rd11;
	cvta.to.global.u64 	%rd2, %rd10;
	add.u64 	%rd3, %SPL, 0;
	mov.u32 	%r50, %ctaid.x;
	mov.u32 	%r51, %ntid.x;
	mov.u32 	%r52, %tid.x;
	mad.lo.s32 	%r1, %r50, %r51, %r52;
	mov.u32 	%r53, %ctaid.y;
	mov.u32 	%r54, %ntid.y;
	mov.u32 	%r55, %tid.y;
	mad.lo.s32 	%r56, %r53, %r54, %r55;
	setp.ge.s32 	%p1, %r1, %r47;
	setp.ge.s32 	%p2, %r56, %r49;
	or.pred  	%p3, %p1, %p2;
	@%p3 bra 	$L__BB0_20;
	mad.lo.s32 	%r3, %r49, %r1, %r56;
	setp.ne.s32 	%p4, %r1, 0;
	add.s32 	%r57, %r47, -1;
	setp.ne.s32 	%p5, %r1, %r57;
	and.pred  	%p6, %p4, %p5;
	setp.ne.s32 	%p7, %r56, 0;
	and.pred  	%p8, %p7, %p6;
	add.s32 	%r58, %r49, -1;
	setp.ne.s32 	%p9, %r56, %r58;
	and.pred  	%p10, %p8, %p9;
	@%p10 bra 	$L__BB0_3;
	mul.wide.s32 	%rd24, %r3, 4;
	add.s64 	%rd25, %rd2, %rd24;
	ld.global.u32 	%r178, [%rd25];
	add.s64 	%rd26, %rd1, %rd24;
	st.global.u32 	[%rd26], %r178;
	bra.uni 	$L__BB0_20;
$L__BB0_3:
	mul.wide.s32 	%rd13, %r3, 4;
	add.s64 	%rd14, %rd2, %rd13;
	ld.global.u32 	%r181, [%rd14];
	setp.lt.s32 	%p11, %r181, 1;
	mov.b32 	%r179, 0;
	@%p11 bra 	$L__BB0_6;
	mov.b32 	%r180, 0;
$L__BB0_5:
	and.b32  	%r61, %r181, 1;
	add.s32 	%r179, %r180, 1;
	mul.wide.u32 	%rd15, %r180, 4;
	add.s64 	%rd16, %rd3, %rd15;
	st.local.u32 	[%rd16], %r61;
	shr.u32 	%r12, %r181, 1;
	setp.lt.u32 	%p12, %r181, 2;
	mov.u32 	%r180, %r179;
	mov.u32 	%r181, %r12;
	@%p12 bra 	$L__BB0_6;
	bra.uni 	$L__BB0_5;
$L__BB0_6:
	setp.eq.s32 	%p13, %r179, 0;
	mov.b32 	%r200, 0;
	@%p13 bra 	$L__BB0_19;
	and.b32  	%r6, %r179, 15;
	setp.lt.u32 	%p14, %r179, 16;
	mov.b32 	%r187, 1;
	mov.b32 	%r186, 0;
	mov.u32 	%r200, %r186;
	@%p14 bra 	$L__BB0_10;
	and.b32  	%r186, %r179, -16;
	neg.s32 	%r182, %r186;
	add.s64 	%rd27, %rd3, 32;
	mov.b32 	%r200, 0;
	mov.b32 	%r187, 1;
$L__BB0_9:
	.pragma "nounroll";
	ld.local.v4.u32 	{%r68, %r69, %r70, %r71}, [%rd27+-32];
	xor.b32  	%r72, %r68, 1;
	mad.lo.s32 	%r73, %r72, %r187, %r200;
	xor.b32  	%r74, %r69, 1;
	mul.lo.s32 	%r75, %r187, %r74;
	mad.lo.s32 	%r76, %r75, 10, %r73;
	xor.b32  	%r77, %r70, 1;
	mul.lo.s32 	%r78, %r187, %r77;
	mad.lo.s32 	%r79, %r78, 100, %r76;
	xor.b32  	%r80, %r71, 1;
	mul.lo.s32 	%r81, %r187, %r80;
	mad.lo.s32 	%r82, %r81, 1000, %r79;
	ld.local.v4.u32 	{%r83, %r84, %r85, %r86}, [%rd27+-16];
	xor.b32  	%r87, %r83, 1;
	mul.lo.s32 	%r88, %r187, %r87;
	mad.lo.s32 	%r89, %r88, 10000, %r82;
	xor.b32  	%r90, %r84, 1;
	mul.lo.s32 	%r91, %r187, %r90;
	mad.lo.s32 	%r92, %r91, 100000, %r89;
	xor.b32  	%r93, %r85, 1;
	mul.lo.s32 	%r94, %r187, %r93;
	mad.lo.s32 	%r95, %r94, 1000000, %r92;
	xor.b32  	%r96, %r86, 1;
	mul.lo.s32 	%r97, %r187, %r96;
	mad.lo.s32 	%r98, %r97, 10000000, %r95;
	ld.local.v4.u32 	{%r99, %r100, %r101, %r102}, [%rd27];
	xor.b32  	%r103, %r99, 1;
	mul.lo.s32 	%r104, %r187, %r103;
	mad.lo.s32 	%r105, %r104, 100000000, %r98;
	xor.b32  	%r106, %r100, 1;
	mul.lo.s32 	%r107, %r187, %r106;
	mad.lo.s32 	%r108, %r107, 1000000000, %r105;
	xor.b32  	%r109, %r101, 1;
	mul.lo.s32 	%r110, %r187, %r109;
	mad.lo.s32 	%r111, %r110, 1410065408, %r108;
	xor.b32  	%r112, %r102, 1;
	mul.lo.s32 	%r113, %r187, %r112;
	mad.lo.s32 	%r114, %r113, 1215752192, %r111;
	ld.local.v4.u32 	{%r115, %r116, %r117, %r118}, [%rd27+16];
	xor.b32  	%r119, %r115, 1;
	mul.lo.s32 	%r120, %r187, %r119;
	mad.lo.s32 	%r121, %r120, -727379968, %r114;
	xor.b32  	%r122, %r116, 1;
	mul.lo.s32 	%r123, %r187, %r122;
	mad.lo.s32 	%r124, %r123, 1316134912, %r121;
	xor.b32  	%r125, %r117, 1;
	mul.lo.s32 	%r126, %r187, %r125;
	mad.lo.s32 	%r127, %r126, 276447232, %r124;
	xor.b32  	%r128, %r118, 1;
	mul.lo.s32 	%r129, %r187, %r128;
	mad.lo.s32 	%r200, %r129, -1530494976, %r127;
	mul.lo.s32 	%r187, %r187, 1874919424;
	add.s32 	%r182, %r182, 16;
	add.s64 	%rd27, %rd27, 64;
	setp.ne.s32 	%p15, %r182, 0;
	@%p15 bra 	$L__BB0_9;
$L__BB0_10:
	setp.eq.s32 	%p16, %r6, 0;
	@%p16 bra 	$L__BB0_19;
	and.b32  	%r23, %r179, 7;
	setp.lt.u32 	%p17, %r6, 8;
	@%p17 bra 	$L__BB0_13;
	mul.wide.u32 	%rd17, %r186, 4;
	add.s64 	%rd18, %rd3, %rd17;
	ld.local.u32 	%r131, [%rd18];
	xor.b32  	%r132, %r131, 1;
	mad.lo.s32 	%r133, %r132, %r187, %r200;
	ld.local.u32 	%r134, [%rd18+4];
	xor.b32  	%r135, %r134, 1;
	mul.lo.s32 	%r136, %r187, %r135;
	mad.lo.s32 	%r137, %r136, 10, %r133;
	ld.local.u32 	%r138, [%rd18+8];
	xor.b32  	%r139, %r138, 1;
	mul.lo.s32 	%r140, %r187, %r139;
	mad.lo.s32 	%r141, %r140, 100, %r137;
	ld.local.u32 	%r142, [%rd18+12];
	xor.b32  	%r143, %r142, 1;
	mul.lo.s32 	%r144, %r187, %r143;
	mad.lo.s32 	%r145, %r144, 1000, %r141;
	ld.local.u32 	%r146, [%rd18+16];
	xor.b32  	%r147, %r146, 1;
	mul.lo.s32 	%r148, %r187, %r147;
	mad.lo.s32 	%r149, %r148, 10000, %r145;
	ld.local.u32 	%r150, [%rd18+20];
	xor.b32  	%r151, %r150, 1;
	mul.lo.s32 	%r152, %r187, %r151;
	mad.lo.s32 	%r153, %r152, 100000, %r149;
	ld.local.u32 	%r154, [%rd18+24];
	xor.b32  	%r155, %r154, 1;
	mul.lo.s32 	%r156, %r187, %r155;
	mad.lo.s32 	%r157, %r156, 1000000, %r153;
	ld.local.u32 	%r158, [%rd18+28];
	xor.b32  	%r159, %r158, 1;
	mul.lo.s32 	%r160, %r187, %r159;
	mad.lo.s32 	%r200, %r160, 10000000, %r157;
	mul.lo.s32 	%r187, %r187, 100000000;
	add.s32 	%r186, %r186, 8;
$L__BB0_13:
	setp.eq.s32 	%p18, %r23, 0;
	@%p18 bra 	$L__BB0_19;
	and.b32  	%r31, %r179, 3;
	setp.lt.u32 	%p19, %r23, 4;
	@%p19 bra 	$L__BB0_16;
	mul.wide.u32 	%rd19, %r186, 4;
	add.s64 	%rd20, %rd3, %rd19;
	ld.local.u32 	%r162, [%rd20];
	xor.b32  	%r163, %r162, 1;
	mad.lo.s32 	%r164, %r163, %r187, %r200;
	ld.local.u32 	%r165, [%rd20+4];
	xor.b32  	%r166, %r165, 1;
	mul.lo.s32 	%r167, %r187, %r166;
	mad.lo.s32 	%r168, %r167, 10, %r164;
	ld.local.u32 	%r169, [%rd20+8];
	xor.b32  	%r170, %r169, 1;
	mul.lo.s32 	%r171, %r187, %r170;
	mad.lo.s32 	%r172, %r171, 100, %r168;
	ld.local.u32 	%r173, [%rd20+12];
	xor.b32  	%r174, %r173, 1;
	mul.lo.s32 	%r175, %r187, %r174;
	mad.lo.s32 	%r200, %r175, 1000, %r172;
	mul.lo.s32 	%r187, %r187, 10000;
	add.s32 	%r186, %r186, 4;
$L__BB0_16:
	setp.eq.s32 	%p20, %r31, 0;
	@%p20 bra 	$L__BB0_19;
	mul.wide.u32 	%rd21, %r186, 4;
	add.s64 	%rd28, %rd3, %rd21;
	neg.s32 	%r197, %r31;
$L__BB0_18:
	.pragma "nounroll";
	ld.local.u32 	%r176, [%rd28];
	xor.b32  	%r177, %r176, 1;
	mad.lo.s32 	%r200, %r177, %r187, %r200;
	mul.lo.s32 	%r187, %r187, 10;
	add.s64 	%rd28, %rd28, 4;
	add.s32 	%r197, %r197, 1;
	setp.ne.s32 	%p21, %r197, 0;
	@%p21 bra 	$L__BB0_18;
$L__BB0_19:
	add.s64 	%rd23, %rd1, %rd13;
	st.global.u32 	[%rd23], %r200;
$L__BB0_20:
	ret;

}


// ===== COMPILED SASS (sm_100) =====

	.target	sm_100

	.elftype	@"ET_EXEC"


//--------------------- .note.nv.tkinfo           --------------------------
	.section	.note.nv.tkinfo,"",@"SHT_NOTE"
	.sectionflags	@"SHF_NOTE_NV_TKINFO"
	.tkinfo
        /*0018*/ 	.word	0x00000002
        /*0030*/ 	.string	""
        /*0030*/ 	.string	"ptxas"
        /*0030*/ 	.string	"Cuda compilation tools, release 13.0, V13.0.88"
        /*0030*/ 	.string	"Build cuda_13.0.r13.0/compiler.36424714_0"
        /*0030*/ 	.string	"-arch sm_100 -m 64 "



//--------------------- .note.nv.cuinfo           --------------------------
	.section	.note.nv.cuinfo,"",@"SHT_NOTE"
	.sectionflags	@"SHF_NOTE_NV_CUINFO"
        /*0018*/ 	.short	0x0002
        /*001a*/ 	.short	0x0064
        /*001c*/ 	.short	0x0082
	.zero		2


//--------------------- .nv.info                  --------------------------
	.section	.nv.info,"",@"SHT_CUDA_INFO"
	.align	4


	//----- nvinfo : EIATTR_REGCOUNT
	.align		4
        /*0000*/ 	.byte	0x04, 0x2f
        /*0002*/ 	.short	(.L_1 - .L_0)
	.align		4
.L_0:
        /*0004*/ 	.word	index@(_Z14onesComplementPiS_ii)
        /*0008*/ 	.word	0x0000001b


	//----- nvinfo : EIATTR_FRAME_SIZE
	.align		4
.L_1:
        /*000c*/ 	.byte	0x04, 0x11
        /*000e*/ 	.short	(.L_3 - .L_2)
	.align		4
.L_2:
        /*0010*/ 	.word	index@(_Z14onesComplementPiS_ii)
        /*0014*/ 	.word	0x00000080


	//----- nvinfo : EIATTR_MIN_STACK_SIZE
	.align		4
.L_3:
        /*0018*/ 	.byte	0x04, 0x12
        /*001a*/ 	.short	(.L_5 - .L_4)
	.align		4
.L_4:
        /*001c*/ 	.word	index@(_Z14onesComplementPiS_ii)
        /*0020*/ 	.word	0x00000080
.L_5:


//--------------------- .nv.compat                --------------------------
	.section	.nv.compat,"",@"SHT_CUDA_COMPAT_INFO"
	.align	4
        /*0000*/ 	.byte	0x02, 0x09, 0x00, 0x00, 0x02, 0x02, 0x01, 0x00, 0x02, 0x05, 0x05, 0x00, 0x03, 0x07, 0x01, 0x01
        /*0010*/ 	.byte	0x02, 0x03, 0x00, 0x00, 0x02, 0x06, 0x01, 0x00, 0x04, 0x0b, 0x08, 0x00, 0x09, 0x00, 0x00, 0x00
        /*0020*/ 	.byte	0x00, 0x00, 0x00, 0x00


//--------------------- .nv.info._Z14onesComplementPiS_ii --------------------------
	.section	.nv.info._Z14onesComplementPiS_ii,"",@"SHT_CUDA_INFO"
	.sectionflags	@""
	.align	4


	//----- nvinfo : EIATTR_CUDA_API_VERSION
	.align		4
        /*0000*/ 	.byte	0x04, 0x37
        /*0002*/ 	.short	(.L_7 - .L_6)
.L_6:
        /*0004*/ 	.word	0x00000082


	//----- nvinfo : EIATTR_KPARAM_INFO
	.align		4
.L_7:
        /*0008*/ 	.byte	0x04, 0x17
        /*000a*/ 	.short	(.L_9 - .L_8)
.L_8:
        /*000c*/ 	.word	0x00000000
        /*0010*/ 	.short	0x0003
        /*0012*/ 	.short	0x0014
        /*0014*/ 	.byte	0x00, 0xf0, 0x11, 0x00


	//----- nvinfo : EIATTR_KPARAM_INFO
	.align		4
.L_9:
        /*0018*/ 	.byte	0x04, 0x17
        /*001a*/ 	.short	(.L_11 - .L_10)
.L_10:
        /*001c*/ 	.word	0x00000000
        /*0020*/ 	.short	0x0002
        /*0022*/ 	.short	0x0010
        /*0024*/ 	.byte	0x00, 0xf0, 0x11, 0x00


	//----- nvinfo : EIATTR_KPARAM_INFO
	.align		4
.L_11:
        /*0028*/ 	.byte	0x04, 0x17
        /*002a*/ 	.short	(.L_13 - .L_12)
.L_12:
        /*002c*/ 	.word	0x00000000
        /*0030*/ 	.short	0x0001
        /*0032*/ 	.short	0x0008
        /*0034*/ 	.byte	0x00, 0xf5, 0x21, 0x00


	//----- nvinfo : EIATTR_KPARAM_INFO
	.align		4
.L_13:
        /*0038*/ 	.byte	0x04, 0x17
        /*003a*/ 	.short	(.L_15 - .L_14)
.L_14:
        /*003c*/ 	.word	0x00000000
        /*0040*/ 	.short	0x0000
        /*0042*/ 	.short	0x0000
        /*0044*/ 	.byte	0x00, 0xf5, 0x21, 0x00


	//----- nvinfo : EIATTR_SPARSE_MMA_MASK
	.align		4
.L_15:
        /*0048*/ 	.byte	0x03, 0x50
        /*004a*/ 	.short	0x0000


	//----- nvinfo : EIATTR_MAXREG_COUNT
	.align		4
        /*004c*/ 	.byte	0x03, 0x1b
        /*004e*/ 	.short	0x00ff


	//----- nvinfo : EIATTR_MERCURY_ISA_VERSION
	.align		4
        /*0050*/ 	.byte	0x03, 0x5f
        /*0052*/ 	.short	0x0101


	//----- nvinfo : EIATTR_VRC_CTA_INIT_COUNT
	.align		4
        /*0054*/ 	.byte	0x02, 0x4a
	.zero		1
	.zero		1


	//----- nvinfo : EIATTR_EXIT_INSTR_OFFSETS
	.align		4
        /*0058*/ 	.byte	0x04, 0x1c
        /*005a*/ 	.short	(.L_17 - .L_16)


	//   ....[0]....
.L_16:
        /*005c*/ 	.word	0x000000d0


	//   ....[1]....
        /*0060*/ 	.word	0x000001d0


	//   ....[2]....
        /*0064*/ 	.word	0x00000c20


	//----- nvinfo : EIATTR_CRS_STACK_SIZE
	.align		4
.L_17:
        /*0068*/ 	.byte	0x04, 0x1e
        /*006a*/ 	.short	(.L_19 - .L_18)
.L_18:
        /*006c*/ 	.word	0x00000000


	//----- nvinfo : EIATTR_CBANK_PARAM_SIZE
	.align		4
.L_19:
        /*0070*/ 	.byte	0x03, 0x19
        /*0072*/ 	.short	0x0018


	//----- nvinfo : EIATTR_PARAM_CBANK
	.align		4
        /*0074*/ 	.byte	0x04, 0x0a
        /*0076*/ 	.short	(.L_21 - .L_20)
	.align		4
.L_20:
        /*0078*/ 	.word	index@(.nv.constant0._Z14onesComplementPiS_ii)
        /*007c*/ 	.short	0x0380
        /*007e*/ 	.short	0x0018


	//----- nvinfo : EIATTR_SW_WAR
	.align		4
.L_21:
        /*0080*/ 	.byte	0x04, 0x36
        /*0082*/ 	.short	(.L_23 - .L_22)
.L_22:
        /*0084*/ 	.word	0x00000008
.L_23:


//--------------------- .nv.callgraph             --------------------------
	.section	.nv.callgraph,"",@"SHT_CUDA_CALLGRAPH"
	.align	4
	.sectionentsize	8
	.align		4
        /*0000*/ 	.word	0x00000000
	.align		4
        /*0004*/ 	.word	0xffffffff
	.align		4
        /*0008*/ 	.word	0x00000000
	.align		4
        /*000c*/ 	.word	0xfffffffe
	.align		4
        /*0010*/ 	.word	0x00000000
	.align		4
        /*0014*/ 	.word	0xfffffffd
	.align		4
        /*0018*/ 	.word	0x00000000
	.align		4
        /*001c*/ 	.word	0xfffffffc


//--------------------- .text._Z14onesComplementPiS_ii --------------------------
	.section	.text._Z14onesComplementPiS_ii,"ax",@progbits
	.align	128
        .global         _Z14onesComplementPiS_ii
        .type           _Z14onesComplementPiS_ii,@function
        .size           _Z14onesComplementPiS_ii,(.L_x_15 - _Z14onesComplementPiS_ii)
        .other          _Z14onesComplementPiS_ii,@"STO_CUDA_ENTRY STV_DEFAULT"
_Z14onesComplementPiS_ii:
.text._Z14onesComplementPiS_ii:
[----:B------:R-:W0:Y:S01]  /*0000*/  LDC R1, c[0x0][0x37c] ;  /* 0x0000df00ff017b82 */ /* 0x000e220000000800 */
[----:B------:R-:W1:Y:S07]  /*0010*/  S2R R0, SR_TID.Y ;  /* 0x0000000000007919 */ /* 0x000e6e0000002200 */
[----:B------:R-:W2:Y:S01]  /*0020*/  LDC R2, c[0x0][0x360] ;  /* 0x0000d800ff027b82 */ /* 0x000ea20000000800 */
[----:B------:R-:W3:Y:S01]  /*0030*/  LDCU.64 UR4, c[0x0][0x390] ;  /* 0x00007200ff0477ac */ /* 0x000ee20008000a00 */
[----:B0-----:R-:W-:Y:S01]  /*0040*/  IADD3 R1, PT, PT, R1, -0x80, RZ ;  /* 0xffffff8001017810 */ /* 0x001fe20007ffe0ff */
[----:B------:R-:W2:Y:S05]  /*0050*/  S2R R5, SR_TID.X ;  /* 0x0000000000057919 */ /* 0x000eaa0000002100 */
[----:B------:R-:W1:Y:S08]  /*0060*/  S2UR UR7, SR_CTAID.Y ;  /* 0x00000000000779c3 */ /* 0x000e700000002600 */
[----:B------:R-:W1:Y:S08]  /*0070*/  LDC R3, c[0x0][0x364] ;  /* 0x0000d900ff037b82 */ /* 0x000e700000000800 */
[----:B------:R-:W2:Y:S01]  /*0080*/  S2UR UR6, SR_CTAID.X ;  /* 0x00000000000679c3 */ /* 0x000ea20000002500 */
[----:B-1----:R-:W-:-:S05]  /*0090*/  IMAD R3, R3, UR7, R0 ;  /* 0x0000000703037c24 */ /* 0x002fca000f8e0200 */
[----:B---3--:R-:W-:Y:S01]  /*00a0*/  ISETP.GE.AND P0, PT, R3, UR5, PT ;  /* 0x0000000503007c0c */ /* 0x008fe2000bf06270 */
[----:B--2---:R-:W-:-:S05]  /*00b0*/  IMAD R2, R2, UR6, R5 ;  /* 0x0000000602027c24 */ /* 0x004fca000f8e0205 */
[----:B------:R-:W-:-:S13]  /*00c0*/  ISETP.GE.OR P0, PT, R2, UR4, P0 ;  /* 0x0000000402007c0c */ /* 0x000fda0008706670 */
[----:B------:R-:W-:Y:S05]  /*00d0*/  @P0 EXIT ;  /* 0x000000000000094d */ /* 0x000fea0003800000 */
[----:B------:R-:W-:-:S06]  /*00e0*/  UIADD3 UR4, UPT, UPT, UR4, -0x1, URZ ;  /* 0xffffffff04047890 */ /* 0x000fcc000fffe0ff */
[----:B------:R-:W-:Y:S01]  /*00f0*/  ISETP.NE.AND P0, PT, R2, UR4, PT ;  /* 0x0000000402007c0c */ /* 0x000fe2000bf05270 */
[----:B------:R-:W-:-:S03]  /*0100*/  UIADD3 UR4, UPT, UPT, UR5, -0x1, URZ ;  /* 0xffffffff05047890 */ /* 0x000fc6000fffe0ff */
[C---:B------:R-:W-:Y:S01]  /*0110*/  ISETP.NE.AND P0, PT, R2.reuse, RZ, P0 ;  /* 0x000000ff0200720c */ /* 0x040fe20000705270 */
[----:B------:R-:W-:Y:S02]  /*0120*/  IMAD R2, R2, UR5, R3 ;  /* 0x0000000502027c24 */ /* 0x000fe4000f8e0203 */
[C---:B------:R-:W-:Y:S02]  /*0130*/  ISETP.NE.AND P1, PT, R3.reuse, UR4, PT ;  /* 0x0000000403007c0c */ /* 0x040fe4000bf25270 */
[----:B------:R-:W-:-:S03]  /*0140*/  ISETP.NE.AND P0, PT, R3, RZ, P0 ;  /* 0x000000ff0300720c */ /* 0x000fc60000705270 */
[----:B------:R-:W0:Y:S10]  /*0150*/  LDCU.64 UR4, c[0x0][0x358] ;  /* 0x00006b00ff0477ac */ /* 0x000e340008000a00 */
[----:B------:R-:W-:Y:S05]  /*0160*/  @P0 BRA P1, `(.L_x_0) ;  /* 0x00000000001c0947 */ /* 0x000fea0000800000 */
[----:B------:R-:W1:Y:S08]  /*0170*/  LDC.64 R4, c[0x0][0x380] ;  /* 0x0000e000ff047b82 */ /* 0x000e700000000a00 */
[----:B------:R-:W2:Y:S01]  /*0180*/  LDC.64 R6, c[0x0][0x388] ;  /* 0x0000e200ff067b82 */ /* 0x000ea20000000a00 */
[----:B-1----:R-:W-:-:S06]  /*0190*/  IMAD.WIDE R4, R2, 0x4, R4 ;  /* 0x0000000402047825 */ /* 0x002fcc00078e0204 */
[----:B0-----:R-:W3:Y:S01]  /*01a0*/  LDG.E R5, desc[UR4][R4.64] ;  /* 0x0000000404057981 */ /* 0x001ee2000c1e1900 */
[----:B--2---:R-:W-:-:S05]  /*01b0*/  IMAD.WIDE R2, R2, 0x4, R6 ;  /* 0x0000000402027825 */ /* 0x004fca00078e0206 */
[----:B---3--:R-:W-:Y:S01]  /*01c0*/  STG.E desc[UR4][R2.64], R5 ;  /* 0x0000000502007986 */ /* 0x008fe2000c101904 */
[----:B------:R-:W-:Y:S05]  /*01d0*/  EXIT ;  /* 0x000000000000794d */ /* 0x000fea0003800000 */
.L_x_0:
[----:B------:R-:W1:Y:S02]  /*01e0*/  LDC.64 R4, c[0x0][0x380] ;  /* 0x0000e000ff047b82 */ /* 0x000e640000000a00 */
[----:B-1----:R-:W-:-:S06]  /*01f0*/  IMAD.WIDE R4, R2, 0x4, R4 ;  /* 0x0000000402047825 */ /* 0x002fcc00078e0204 */
[----:B0-----:R-:W2:Y:S01]  /*0200*/  LDG.E R4, desc[UR4][R4.64] ;  /* 0x0000000404047981 */ /* 0x001ea2000c1e1900 */
[----:B------:R-:W-:Y:S01]  /*0210*/  BSSY.RECONVERGENT B0, `(.L_x_1) ;  /* 0x000000e000007945 */ /* 0x000fe20003800200 */
[----:B------:R-:W-:Y:S01]  /*0220*/  HFMA2 R0, -RZ, RZ, 0, 0 ;  /* 0x00000000ff007431 */ /* 0x000fe200000001ff */
[----:B--2---:R-:W-:-:S13]  /*0230*/  ISETP.GE.AND P0, PT, R4, 0x1, PT ;  /* 0x000000010400780c */ /* 0x004fda0003f06270 */
[----:B------:R-:W-:Y:S05]  /*0240*/  @!P0 BRA `(.L_x_2) ;  /* 0x0000000000288947 */ /* 0x000fea0003800000 */
[----:B------:R-:W-:Y:S01]  /*0250*/  BSSY.RECONVERGENT B1, `(.L_x_2) ;  /* 0x0000009000017945 */ /* 0x000fe20003800200 */
[----:B------:R-:W-:-:S07]  /*0260*/  MOV R0, RZ ;  /* 0x000000ff00007202 */ /* 0x000fce0000000f00 */
.L_x_3:
[C---:B------:R-:W-:Y:S01]  /*0270*/  LEA R6, R0.reuse, R1, 0x2 ;  /* 0x0000000100067211 */ /* 0x040fe200078e10ff */
[----:B------:R-:W-:Y:S01]  /*0280*/  VIADD R0, R0, 0x1 ;  /* 0x0000000100007836 */ /* 0x000fe20000000000 */
[C---:B------:R-:W-:Y:S02]  /*0290*/  LOP3.LUT R3, R4.reuse, 0x1, RZ, 0xc0, !PT ;  /* 0x0000000104037812 */ /* 0x040fe400078ec0ff */
[----:B------:R-:W-:Y:S02]  /*02a0*/  ISETP.GE.U32.AND P0, PT, R4, 0x2, PT ;  /* 0x000000020400780c */ /* 0x000fe40003f06070 */
[----:B------:R-:W-:Y:S01]  /*02b0*/  SHF.R.U32.HI R4, RZ, 0x1, R4 ;  /* 0x00000001ff047819 */ /* 0x000fe20000011604 */
[----:B------:R0:W-:Y:S10]  /*02c0*/  STL [R6], R3 ;  /* 0x0000000306007387 */ /* 0x0001f40000100800 */
[----:B0-----:R-:W-:Y:S05]  /*02d0*/  @P0 BRA `(.L_x_3) ;  /* 0xfffffffc00e40947 */ /* 0x001fea000383ffff */
[----:B------:R-:W-:Y:S05]  /*02e0*/  BSYNC.RECONVERGENT B1 ;  /* 0x0000000000017941 */ /* 0x000fea0003800200 */
.L_x_2:
[----:B------:R-:W-:Y:S05]  /*02f0*/  BSYNC.RECONVERGENT B0 ;  /* 0x0000000000007941 */ /* 0x000fea0003800200 */
.L_x_1:
[----:B------:R-:W-:Y:S01]  /*0300*/  ISETP.NE.AND P0, PT, R0, RZ, PT ;  /* 0x000000ff0000720c */ /* 0x000fe20003f05270 */
[----:B------:R-:W-:Y:S01]  /*0310*/  BSSY.RECONVERGENT B0, `(.L_x_4) ;  /* 0x000008d000007945 */ /* 0x000fe20003800200 */
[----:B------:R-:W-:-:S11]  /*0320*/  MOV R3, RZ ;  /* 0x000000ff00037202 */ /* 0x000fd60000000f00 */
[----:B------:R-:W-:Y:S05]  /*0330*/  @!P0 BRA `(.L_x_5) ;  /* 0x0000000800288947 */ /* 0x000fea0003800000 */
[C---:B------:R-:W-:Y:S01]  /*0340*/  ISETP.GE.U32.AND P1, PT, R0.reuse, 0x10, PT ;  /* 0x000000100000780c */ /* 0x040fe20003f26070 */
[----:B------:R-:W-:Y:S01]  /*0350*/  BSSY.RECONVERGENT B1, `(.L_x_6) ;  /* 0x0000044000017945 */ /* 0x000fe20003800200 */
[----:B------:R-:W-:Y:S01]  /*0360*/  LOP3.LUT R23, R0, 0xf, RZ, 0xc0, !PT ;  /* 0x0000000f00177812 */ /* 0x000fe200078ec0ff */
[----:B------:R-:W-:Y:S01]  /*0370*/  HFMA2 R20, -RZ, RZ, 0, 5.9604644775390625e-08 ;  /* 0x00000001ff147431 */ /* 0x000fe200000001ff */
[----:B------:R-:W-:Y:S01]  /*0380*/  MOV R21, RZ ;  /* 0x000000ff00157202 */ /* 0x000fe20000000f00 */
[----:B------:R-:W-:Y:S01]  /*0390*/  IMAD.MOV.U32 R3, RZ, RZ, RZ ;  /* 0x000000ffff037224 */ /* 0x000fe200078e00ff */
[----:B------:R-:W-:-:S07]  /*03a0*/  ISETP.NE.AND P0, PT, R23, RZ, PT ;  /* 0x000000ff1700720c */ /* 0x000fce0003f05270 */
[----:B------:R-:W-:Y:S06]  /*03b0*/  @!P1 BRA `(.L_x_7) ;  /* 0x0000000000f49947 */ /* 0x000fec0003800000 */
[----:B------:R-:W-:Y:S02]  /*03c0*/  LOP3.LUT R21, R0, 0xfffffff0, RZ, 0xc0, !PT ;  /* 0xfffffff000157812 */ /* 0x000fe400078ec0ff */
[----:B------:R-:W-:Y:S02]  /*03d0*/  IADD3 R22, PT, PT, R1, 0x20, RZ ;  /* 0x0000002001167810 */ /* 0x000fe40007ffe0ff */
[----:B------:R-:W-:Y:S01]  /*03e0*/  MOV R3, RZ ;  /* 0x000000ff00037202 */ /* 0x000fe20000000f00 */
[----:B------:R-:W-:Y:S01]  /*03f0*/  IMAD.MOV R24, RZ, RZ, -R21 ;  /* 0x000000ffff187224 */ /* 0x000fe200078e0a15 */
[----:B------:R-:W-:-:S07]  /*0400*/  MOV R20, 0x1 ;  /* 0x0000000100147802 */ /* 0x000fce0000000f00 */
.L_x_8:
[----:B------:R-:W2:Y:S04]  /*0410*/  LDL.128 R4, [R22+-0x20] ;  /* 0xffffe00016047983 */ /* 0x000ea80000100c00 */
[----:B------:R-:W3:Y:S04]  /*0420*/  LDL.128 R8, [R22+-0x10] ;  /* 0xfffff00016087983 */ /* 0x000ee80000100c00 */
[----:B------:R-:W4:Y:S04]  /*0430*/  LDL.128 R12, [R22] ;  /* 0x00000000160c7983 */ /* 0x000f280000100c00 */
[----:B------:R0:W5:Y:S01]  /*0440*/  LDL.128 R16, [R22+0x10] ;  /* 0x0000100016107983 */ /* 0x0001620000100c00 */
[----:B------:R-:W-:-:S04]  /*0450*/  IADD3 R24, PT, PT, R24, 0x10, RZ ;  /* 0x0000001018187810 */ /* 0x000fc80007ffe0ff */
[----:B------:R-:W-:Y:S02]  /*0460*/  ISETP.NE.AND P1, PT, R24, RZ, PT ;  /* 0x000000ff1800720c */ /* 0x000fe40003f25270 */
[----:B0-----:R-:W-:Y:S02]  /*0470*/  IADD3 R22, PT, PT, R22, 0x40, RZ ;  /* 0x0000004016167810 */ /* 0x001fe40007ffe0ff */
[----:B--2---:R-:W-:Y:S02]  /*0480*/  LOP3.LUT R4, R4, 0x1, RZ, 0x3c, !PT ;  /* 0x0000000104047812 */ /* 0x004fe400078e3cff */
[----:B------:R-:W-:Y:S02]  /*0490*/  LOP3.LUT R5, R5, 0x1, RZ, 0x3c, !PT ;  /* 0x0000000105057812 */ /* 0x000fe400078e3cff */
[----:B------:R-:W-:Y:S01]  /*04a0*/  LOP3.LUT R7, R7, 0x1, RZ, 0x3c, !PT ;  /* 0x0000000107077812 */ /* 0x000fe200078e3cff */
[-C--:B------:R-:W-:Y:S01]  /*04b0*/  IMAD R4, R4, R20.reuse, R3 ;  /* 0x0000001404047224 */ /* 0x080fe200078e0203 */
[----:B------:R-:W-:Y:S01]  /*04c0*/  LOP3.LUT R3, R6, 0x1, RZ, 0x3c, !PT ;  /* 0x0000000106037812 */ /* 0x000fe200078e3cff */
[----:B------:R-:W-:Y:S01]  /*04d0*/  IMAD R5, R5, R20, RZ ;  /* 0x0000001405057224 */ /* 0x000fe200078e02ff */
[----:B---3--:R-:W-:-:S02]  /*04e0*/  LOP3.LUT R9, R9, 0x1, RZ, 0x3c, !PT ;  /* 0x0000000109097812 */ /* 0x008fc400078e3cff */
[----:B------:R-:W-:Y:S01]  /*04f0*/  LOP3.LUT R11, R11, 0x1, RZ, 0x3c, !PT ;  /* 0x000000010b0b7812 */ /* 0x000fe200078e3cff */
[----:B------:R-:W-:Y:S01]  /*0500*/  IMAD R4, R5, 0xa, R4 ;  /* 0x0000000a05047824 */ /* 0x000fe200078e0204 */
[----:B------:R-:W-:Y:S01]  /*0510*/  LOP3.LUT R5, R8, 0x1, RZ, 0x3c, !PT ;  /* 0x0000000108057812 */ /* 0x000fe200078e3cff */
[-C--:B------:R-:W-:Y:S01]  /*0520*/  IMAD R3, R3, R20.reuse, RZ ;  /* 0x0000001403037224 */ /* 0x080fe200078e02ff */
[----:B----4-:R-:W-:Y:S02]  /*0530*/  LOP3.LUT R13, R13, 0x1, RZ, 0x3c, !PT ;  /* 0x000000010d0d7812 */ /* 0x010fe400078e3cff */
[----:B------:R-:W-:Y:S01]  /*0540*/  LOP3.LUT R15, R15, 0x1, RZ, 0x3c, !PT ;  /* 0x000000010f0f7812 */ /* 0x000fe200078e3cff */
[----:B------:R-:W-:Y:S01]  /*0550*/  IMAD R3, R3, 0x64, R4 ;  /* 0x0000006403037824 */ /* 0x000fe200078e0204 */
[----:B-----5:R-:W-:Y:S01]  /*0560*/  LOP3.LUT R17, R17, 0x1, RZ, 0x3c, !PT ;  /* 0x0000000111117812 */ /* 0x020fe200078e3cff */
[----:B------:R-:W-:Y:S01]  /*0570*/  IMAD R4, R7, R20, RZ ;  /* 0x0000001407047224 */ /* 0x000fe200078e02ff */
[----:B------:R-:W-:-:S03]  /*0580*/  LOP3.LUT R19, R19, 0x1, RZ, 0x3c, !PT ;  /* 0x0000000113137812 */ /* 0x000fc600078e3cff */
[----:B------:R-:W-:Y:S02]  /*0590*/  IMAD R3, R4, 0x3e8, R3 ;  /* 0x000003e804037824 */ /* 0x000fe400078e0203 */
[----:B------:R-:W-:Y:S01]  /*05a0*/  IMAD R4, R5, R20, RZ ;  /* 0x0000001405047224 */ /* 0x000fe200078e02ff */
[----:B------:R-:W-:-:S03]  /*05b0*/  LOP3.LUT R5, R10, 0x1, RZ, 0x3c, !PT ;  /* 0x000000010a057812 */ /* 0x000fc600078e3cff */
[----:B------:R-:W-:Y:S02]  /*05c0*/  IMAD R3, R4, 0x2710, R3 ;  /* 0x0000271004037824 */ /* 0x000fe400078e0203 */
[----:B------:R-:W-:-:S04]  /*05d0*/  IMAD R4, R9, R20, RZ ;  /* 0x0000001409047224 */ /* 0x000fc800078e02ff */
[----:B------:R-:W-:Y:S02]  /*05e0*/  IMAD R3, R4, 0x186a0, R3 ;  /* 0x000186a004037824 */ /* 0x000fe400078e0203 */
[----:B------:R-:W-:Y:S01]  /*05f0*/  IMAD R4, R5, R20, RZ ;  /* 0x0000001405047224 */ /* 0x000fe200078e02ff */
[----:B------:R-:W-:-:S03]  /*0600*/  LOP3.LUT R5, R12, 0x1, RZ, 0x3c, !PT ;  /* 0x000000010c057812 */ /* 0x000fc600078e3cff */
[----:B------:R-:W-:Y:S02]  /*0610*/  IMAD R3, R4, 0xf4240, R3 ;  /* 0x000f424004037824 */ /* 0x000fe400078e0203 */
[-C--:B------:R-:W-:Y:S02]  /*0620*/  IMAD R4, R11, R20.reuse, RZ ;  /* 0x000000140b047224 */ /* 0x080fe400078e02ff */
[-C--:B------:R-:W-:Y:S01]  /*0630*/  IMAD R6, R5, R20.reuse, RZ ;  /* 0x0000001405067224 */ /* 0x080fe200078e02ff */
[----:B------:R-:W-:Y:S01]  /*0640*/  LOP3.LUT R5, R14, 0x1, RZ, 0x3c, !PT ;  /* 0x000000010e057812 */ /* 0x000fe200078e3cff */
[----:B------:R-:W-:Y:S02]  /*0650*/  IMAD R3, R4, 0x989680, R3 ;  /* 0x0098968004037824 */ /* 0x000fe400078e0203 */
[----:B------:R-:W-:Y:S02]  /*0660*/  IMAD R4, R13, R20, RZ ;  /* 0x000000140d047224 */ /* 0x000fe400078e02ff */
[----:B------:R-:W-:-:S02]  /*0670*/  IMAD R3, R6, 0x5f5e100, R3 ;  /* 0x05f5e10006037824 */ /* 0x000fc400078e0203 */
[-C--:B------:R-:W-:Y:S02]  /*0680*/  IMAD R6, R15, R20.reuse, RZ ;  /* 0x000000140f067224 */ /* 0x080fe400078e02ff */
[----:B------:R-:W-:Y:S02]  /*0690*/  IMAD R3, R4, 0x3b9aca00, R3 ;  /* 0x3b9aca0004037824 */ /* 0x000fe400078e0203 */
[----:B------:R-:W-:Y:S01]  /*06a0*/  IMAD R4, R5, R20, RZ ;  /* 0x0000001405047224 */ /* 0x000fe200078e02ff */
[----:B------:R-:W-:-:S03]  /*06b0*/  LOP3.LUT R5, R16, 0x1, RZ, 0x3c, !PT ;  /* 0x0000000110057812 */ /* 0x000fc600078e3cff */
[----:B------:R-:W-:Y:S02]  /*06c0*/  IMAD R3, R4, 0x540be400, R3 ;  /* 0x540be40004037824 */ /* 0x000fe400078e0203 */
[-C--:B------:R-:W-:Y:S01]  /*06d0*/  IMAD R4, R5, R20.reuse, RZ ;  /* 0x0000001405047224 */ /* 0x080fe200078e02ff */
[----:B------:R-:W-:Y:S01]  /*06e0*/  LOP3.LUT R5, R18, 0x1, RZ, 0x3c, !PT ;  /* 0x0000000112057812 */ /* 0x000fe200078e3cff */
[----:B------:R-:W-:Y:S02]  /*06f0*/  IMAD R3, R6, 0x4876e800, R3 ;  /* 0x4876e80006037824 */ /* 0x000fe400078e0203 */
[-C--:B------:R-:W-:Y:S02]  /*0700*/  IMAD R6, R17, R20.reuse, RZ ;  /* 0x0000001411067224 */ /* 0x080fe400078e02ff */
[----:B------:R-:W-:Y:S02]  /*0710*/  IMAD R3, R4, -0x2b5af000, R3 ;  /* 0xd4a5100004037824 */ /* 0x000fe400078e0203 */
[----:B------:R-:W-:-:S02]  /*0720*/  IMAD R4, R5, R20, RZ ;  /* 0x0000001405047224 */ /* 0x000fc400078e02ff */
[----:B------:R-:W-:Y:S02]  /*0730*/  IMAD R3, R6, 0x4e72a000, R3 ;  /* 0x4e72a00006037824 */ /* 0x000fe400078e0203 */
[----:B------:R-:W-:Y:S02]  /*0740*/  IMAD R6, R19, R20, RZ ;  /* 0x0000001413067224 */ /* 0x000fe400078e02ff */
[----:B------:R-:W-:Y:S02]  /*0750*/  IMAD R3, R4, 0x107a4000, R3 ;  /* 0x107a400004037824 */ /* 0x000fe400078e0203 */
[----:B------:R-:W-:Y:S02]  /*0760*/  IMAD R20, R20, 0x6fc10000, RZ ;  /* 0x6fc1000014147824 */ /* 0x000fe400078e02ff */
[----:B------:R-:W-:Y:S01]  /*0770*/  IMAD R3, R6, -0x5b398000, R3 ;  /* 0xa4c6800006037824 */ /* 0x000fe200078e0203 */
[----:B------:R-:W-:Y:S06]  /*0780*/  @P1 BRA `(.L_x_8) ;  /* 0xfffffffc00201947 */ /* 0x000fec000383ffff */
.L_x_7:
[----:B------:R-:W-:Y:S05]  /*0790*/  BSYNC.RECONVERGENT B1 ;  /* 0x0000000000017941 */ /* 0x000fea0003800200 */
.L_x_6:
[----:B------:R-:W-:Y:S05]  /*07a0*/  @!P0 BRA `(.L_x_5) ;  /* 0x00000004000c8947 */ /* 0x000fea0003800000 */
[----:B------:R-:W-:Y:S01]  /*07b0*/  ISETP.GE.U32.AND P0, PT, R23, 0x8, PT ;  /* 0x000000081700780c */ /* 0x000fe20003f06070 */
[----:B------:R-:W-:Y:S01]  /*07c0*/  BSSY.RECONVERGENT B1, `(.L_x_9) ;  /* 0x0000020000017945 */ /* 0x000fe20003800200 */
[----:B------:R-:W-:-:S04]  /*07d0*/  LOP3.LUT R13, R0, 0x7, RZ, 0xc0, !PT ;  /* 0x00000007000d7812 */ /* 0x000fc800078ec0ff */
[----:B------:R-:W-:-:S07]  /*07e0*/  ISETP.NE.AND P1, PT, R13, RZ, PT ;  /* 0x000000ff0d00720c */ /* 0x000fce0003f25270 */
[----:B------:R-:W-:Y:S06]  /*07f0*/  @!P0 BRA `(.L_x_10) ;  /* 0x0000000000708947 */ /* 0x000fec0003800000 */
[----:B------:R-:W-:-:S05]  /*0800*/  LEA R12, R21, R1, 0x2 ;  /* 0x00000001150c7211 */ /* 0x000fca00078e10ff */
[----:B------:R-:W2:Y:S04]  /*0810*/  LDL.128 R4, [R12] ;  /* 0x000000000c047983 */ /* 0x000ea80000100c00 */
[----:B------:R-:W3:Y:S01]  /*0820*/  LDL.128 R8, [R12+0x10] ;  /* 0x000010000c087983 */ /* 0x000ee20000100c00 */
[----:B------:R-:W-:Y:S02]  /*0830*/  IADD3 R21, PT, PT, R21, 0x8, RZ ;  /* 0x0000000815157810 */ /* 0x000fe40007ffe0ff */
[----:B--2---:R-:W-:Y:S02]  /*0840*/  LOP3.LUT R4, R4, 0x1, RZ, 0x3c, !PT ;  /* 0x0000000104047812 */ /* 0x004fe400078e3cff */
[----:B------:R-:W-:Y:S02]  /*0850*/  LOP3.LUT R5, R5, 0x1, RZ, 0x3c, !PT ;  /* 0x0000000105057812 */ /* 0x000fe400078e3cff */
[----:B------:R-:W-:Y:S01]  /*0860*/  LOP3.LUT R7, R7, 0x1, RZ, 0x3c, !PT ;  /* 0x0000000107077812 */ /* 0x000fe200078e3cff */
[----:B------:R-:W-:Y:S01]  /*0870*/  IMAD R4, R20, R4, R3 ;  /* 0x0000000414047224 */ /* 0x000fe200078e0203 */
[----:B------:R-:W-:Y:S01]  /*0880*/  LOP3.LUT R3, R6, 0x1, RZ, 0x3c, !PT ;  /* 0x0000000106037812 */ /* 0x000fe200078e3cff */
[C---:B------:R-:W-:Y:S01]  /*0890*/  IMAD R5, R20.reuse, R5, RZ ;  /* 0x0000000514057224 */ /* 0x040fe200078e02ff */
[----:B---3--:R-:W-:Y:S01]  /*08a0*/  LOP3.LUT R9, R9, 0x1, RZ, 0x3c, !PT ;  /* 0x0000000109097812 */ /* 0x008fe200078e3cff */
[----:B------:R-:W-:Y:S01]  /*08b0*/  IMAD R6, R20, R7, RZ ;  /* 0x0000000714067224 */ /* 0x000fe200078e02ff */
[----:B------:R-:W-:Y:S01]  /*08c0*/  LOP3.LUT R11, R11, 0x1, RZ, 0x3c, !PT ;  /* 0x000000010b0b7812 */ /* 0x000fe200078e3cff */
[----:B------:R-:W-:Y:S01]  /*08d0*/  IMAD R4, R5, 0xa, R4 ;  /* 0x0000000a05047824 */ /* 0x000fe200078e0204 */
[----:B------:R-:W-:Y:S01]  /*08e0*/  LOP3.LUT R5, R8, 0x1, RZ, 0x3c, !PT ;  /* 0x0000000108057812 */ /* 0x000fe200078e3cff */
[----:B------:R-:W-:-:S04]  /*08f0*/  IMAD R3, R20, R3, RZ ;  /* 0x0000000314037224 */ /* 0x000fc800078e02ff */
[----:B------:R-:W-:Y:S02]  /*0900*/  IMAD R3, R3, 0x64, R4 ;  /* 0x0000006403037824 */ /* 0x000fe400078e0204 */
[----:B------:R-:W-:Y:S01]  /*0910*/  IMAD R4, R20, R5, RZ ;  /* 0x0000000514047224 */ /* 0x000fe200078e02ff */
[----:B------:R-:W-:Y:S01]  /*0920*/  LOP3.LUT R5, R10, 0x1, RZ, 0x3c, !PT ;  /* 0x000000010a057812 */ /* 0x000fe200078e3cff */
[----:B------:R-:W-:Y:S02]  /*0930*/  IMAD R3, R6, 0x3e8, R3 ;  /* 0x000003e806037824 */ /* 0x000fe400078e0203 */
[----:B------:R-:W-:Y:S02]  /*0940*/  IMAD R6, R20, R9, RZ ;  /* 0x0000000914067224 */ /* 0x000fe400078e02ff */
[----:B------:R-:W-:Y:S02]  /*0950*/  IMAD R3, R4, 0x2710, R3 ;  /* 0x0000271004037824 */ /* 0x000fe400078e0203 */
[----:B------:R-:W-:-:S02]  /*0960*/  IMAD R4, R20, R5, RZ ;  /* 0x0000000514047224 */ /* 0x000fc400078e02ff */
[----:B------:R-:W-:Y:S02]  /*0970*/  IMAD R3, R6, 0x186a0, R3 ;  /* 0x000186a006037824 */ /* 0x000fe400078e0203 */
[----:B------:R-:W-:Y:S02]  /*0980*/  IMAD R6, R20, R11, RZ ;  /* 0x0000000b14067224 */ /* 0x000fe400078e02ff */
[----:B------:R-:W-:Y:S02]  /*0990*/  IMAD R3, R4, 0xf4240, R3 ;  /* 0x000f424004037824 */ /* 0x000fe400078e0203 */
[----:B------:R-:W-:Y:S02]  /*09a0*/  IMAD R20, R20, 0x5f5e100, RZ ;  /* 0x05f5e10014147824 */ /* 0x000fe400078e02ff */
[----:B------:R-:W-:-:S07]  /*09b0*/  IMAD R3, R6, 0x989680, R3 ;  /* 0x0098968006037824 */ /* 0x000fce00078e0203 */
.L_x_10:
[----:B------:R-:W-:Y:S05]  /*09c0*/  BSYNC.RECONVERGENT B1 ;  /* 0x0000000000017941 */ /* 0x000fea0003800200 */
.L_x_9:
[----:B------:R-:W-:Y:S05]  /*09d0*/  @!P1 BRA `(.L_x_5) ;  /* 0x0000000000809947 */ /* 0x000fea0003800000 */
[----:B------:R-:W-:Y:S01]  /*09e0*/  ISETP.GE.U32.AND P0, PT, R13, 0x4, PT ;  /* 0x000000040d00780c */ /* 0x000fe20003f06070 */
[----:B------:R-:W-:Y:S01]  /*09f0*/  BSSY.RECONVERGENT B1, `(.L_x_11) ;  /* 0x0000013000017945 */ /* 0x000fe20003800200 */
[----:B------:R-:W-:-:S04]  /*0a00*/  LOP3.LUT R0, R0, 0x3, RZ, 0xc0, !PT ;  /* 0x0000000300007812 */ /* 0x000fc800078ec0ff */
[----:B------:R-:W-:-:S07]  /*0a10*/  ISETP.NE.AND P1, PT, R0, RZ, PT ;  /* 0x000000ff0000720c */ /* 0x000fce0003f25270 */
[----:B------:R-:W-:Y:S06]  /*0a20*/  @!P0 BRA `(.L_x_12) ;  /* 0x00000000003c8947 */ /* 0x000fec0003800000 */
[----:B------:R-:W-:-:S06]  /*0a30*/  IMAD R4, R21, 0x4, R1 ;  /* 0x0000000415047824 */ /* 0x000fcc00078e0201 */
[----:B------:R-:W2:Y:S01]  /*0a40*/  LDL.128 R4, [R4] ;  /* 0x0000000004047983 */ /* 0x000ea20000100c00 */
[----:B------:R-:W-:Y:S02]  /*0a50*/  IADD3 R21, PT, PT, R21, 0x4, RZ ;  /* 0x0000000415157810 */ /* 0x000fe40007ffe0ff */
[----:B--2---:R-:W-:Y:S02]  /*0a60*/  LOP3.LUT R8, R4, 0x1, RZ, 0x3c, !PT ;  /* 0x0000000104087812 */ /* 0x004fe400078e3cff */
[----:B------:R-:W-:Y:S02]  /*0a70*/  LOP3.LUT R5, R5, 0x1, RZ, 0x3c, !PT ;  /* 0x0000000105057812 */ /* 0x000fe400078e3cff */
[----:B------:R-:W-:Y:S01]  /*0a80*/  LOP3.LUT R9, R6, 0x1, RZ, 0x3c, !PT ;  /* 0x0000000106097812 */ /* 0x000fe200078e3cff */
[C---:B------:R-:W-:Y:S01]  /*0a90*/  IMAD R8, R20.reuse, R8, R3 ;  /* 0x0000000814087224 */ /* 0x040fe200078e0203 */
[----:B------:R-:W-:Y:S01]  /*0aa0*/  LOP3.LUT R7, R7, 0x1, RZ, 0x3c, !PT ;  /* 0x0000000107077812 */ /* 0x000fe200078e3cff */
[----:B------:R-:W-:-:S02]  /*0ab0*/  IMAD R5, R20, R5, RZ ;  /* 0x0000000514057224 */ /* 0x000fc400078e02ff */
[C---:B------:R-:W-:Y:S02]  /*0ac0*/  IMAD R6, R20.reuse, R9, RZ ;  /* 0x0000000914067224 */ /* 0x040fe400078e02ff */
[----:B------:R-:W-:Y:S02]  /*0ad0*/  IMAD R5, R5, 0xa, R8 ;  /* 0x0000000a05057824 */ /* 0x000fe400078e0208 */
[----:B------:R-:W-:Y:S02]  /*0ae0*/  IMAD R8, R20, R7, RZ ;  /* 0x0000000714087224 */ /* 0x000fe400078e02ff */
[----:B------:R-:W-:Y:S02]  /*0af0*/  IMAD R5, R6, 0x64, R5 ;  /* 0x0000006406057824 */ /* 0x000fe400078e0205 */
[----:B------:R-:W-:Y:S02]  /*0b00*/  IMAD R20, R20, 0x2710, RZ ;  /* 0x0000271014147824 */ /* 0x000fe400078e02ff */
[----:B------:R-:W-:-:S07]  /*0b10*/  IMAD R3, R8, 0x3e8, R5 ;  /* 0x000003e808037824 */ /* 0x000fce00078e0205 */
.L_x_12:
[----:B------:R-:W-:Y:S05]  /*0b20*/  BSYNC.RECONVERGENT B1 ;  /* 0x0000000000017941 */ /* 0x000fea0003800200 */
.L_x_11:
[----:B------:R-:W-:Y:S05]  /*0b30*/  @!P1 BRA `(.L_x_5) ;  /* 0x0000000000289947 */ /* 0x000fea0003800000 */
[----:B------:R-:W-:Y:S01]  /*0b40*/  IMAD R21, R21, 0x4, R1 ;  /* 0x0000000415157824 */ /* 0x000fe200078e0201 */
[----:B------:R-:W-:-:S07]  /*0b50*/  IADD3 R0, PT, PT, -R0, RZ, RZ ;  /* 0x000000ff00007210 */ /* 0x000fce0007ffe1ff */
.L_x_13:
[----:B------:R0:W2:Y:S01]  /*0b60*/  LDL R4, [R21] ;  /* 0x0000000015047983 */ /* 0x0000a20000100800 */
[----:B------:R-:W-:-:S04]  /*0b70*/  IADD3 R0, PT, PT, R0, 0x1, RZ ;  /* 0x0000000100007810 */ /* 0x000fc80007ffe0ff */
[----:B------:R-:W-:Y:S02]  /*0b80*/  ISETP.NE.AND P0, PT, R0, RZ, PT ;  /* 0x000000ff0000720c */ /* 0x000fe40003f05270 */
[----:B0-----:R-:W-:Y:S02]  /*0b90*/  IADD3 R21, PT, PT, R21, 0x4, RZ ;  /* 0x0000000415157810 */ /* 0x001fe40007ffe0ff */
[----:B--2---:R-:W-:-:S05]  /*0ba0*/  LOP3.LUT R4, R4, 0x1, RZ, 0x3c, !PT ;  /* 0x0000000104047812 */ /* 0x004fca00078e3cff */
[----:B------:R-:W-:Y:S02]  /*0bb0*/  IMAD R3, R4, R20, R3 ;  /* 0x0000001404037224 */ /* 0x000fe400078e0203 */
[----:B------:R-:W-:Y:S02]  /*0bc0*/  IMAD R20, R20, 0xa, RZ ;  /* 0x0000000a14147824 */ /* 0x000fe400078e02ff */
[----:B------:R-:W-:Y:S05]  /*0bd0*/  @P0 BRA `(.L_x_13) ;  /* 0xfffffffc00e00947 */ /* 0x000fea000383ffff */
.L_x_5:
[----:B------:R-:W-:Y:S05]  /*0be0*/  BSYNC.RECONVERGENT B0 ;  /* 0x0000000000007941 */ /* 0x000fea0003800200 */
.L_x_4:
[----:B------:R-:W0:Y:S02]  /*0bf0*/  LDC.64 R4, c[0x0][0x388] ;  /* 0x0000e200ff047b82 */ /* 0x000e240000000a00 */
[----:B0-----:R-:W-:-:S05]  /*0c00*/  IMAD.WIDE R4, R2, 0x4, R4 ;  /* 0x0000000402047825 */ /* 0x001fca00078e0204 */
[----:B------:R-:W-:Y:S01]  /*0c10*/  STG.E desc[UR4][R4.64], R3 ;  /* 0x0000000304007986 */ /* 0x000fe2000c101904 */
[----:B------:R-:W-:Y:S05]  /*0c20*/  EXIT ;  /* 0x000000000000794d */ /* 0x000fea0003800000 */
.L_x_14:
[----:B------:R-:W-:-:S00]  /*0c30*/  BRA `(.L_x_14) ;  /* 0xfffffffc00fc7947 */ /* 0x000fc0000383ffff */
[----:B------:R-:W-:-:S00]  /*0c40*/  NOP ;  /* 0x0000000000007918 */ /* 0x000fc00000000000 */
        /* <DEDUP_REMOVED lines=11> */
.L_x_15:


//--------------------- .nv.shared.reserved.0     --------------------------
	.section	.nv.shared.reserved.0,"aw",@nobits
	.weak		__nv_reservedSMEM_offset_0_alias
	.size		__nv_reservedSMEM_offset_0_alias, 0, 64
	.other		__nv_reservedSMEM_offset_0_alias,@"STO_CUDA_RESERVED_SHARED STV_DEFAULT"
__nv_reservedSMEM_offset_0_alias:
	.zero		0
	.zero		64


//--------------------- .nv.constant0._Z14onesComplementPiS_ii --------------------------
	.section	.nv.constant0._Z14onesComplementPiS_ii,"a",@progbits
	.sectionflags	@""
	.align	4
.nv.constant0._Z14onesComplementPiS_ii:
	.zero		920


//--------------------- SYMBOLS --------------------------

	.type		.nv.reservedSmem.offset0,@object
	.size		.nv.reservedSmem.offset0,0x4
